//
// Generated by NVIDIA NVVM Compiler
//
// Compiler Build ID: CL-36424714
// Cuda compilation tools, release 13.0, V13.0.88
// Based on NVVM 20.0.0
//

.version 9.0
.target sm_100
.address_size 64

	// .globl	_Z9hellingerPKfS0_Pfiii

.visible .entry _Z9hellingerPKfS0_Pfiii(
	.param .u64 .ptr .align 1 _Z9hellingerPKfS0_Pfiii_param_0,
	.param .u64 .ptr .align 1 _Z9hellingerPKfS0_Pfiii_param_1,
	.param .u64 .ptr .align 1 _Z9hellingerPKfS0_Pfiii_param_2,
	.param .u32 _Z9hellingerPKfS0_Pfiii_param_3,
	.param .u32 _Z9hellingerPKfS0_Pfiii_param_4,
	.param .u32 _Z9hellingerPKfS0_Pfiii_param_5
)
{
	.reg .pred 	%p<14>;
	.reg .b32 	%r<44>;
	.reg .b32 	%f<103>;
	.reg .b64 	%rd<53>;

	ld.param.u64 	%rd7, [_Z9hellingerPKfS0_Pfiii_param_0];
	ld.param.u64 	%rd8, [_Z9hellingerPKfS0_Pfiii_param_1];
	ld.param.u64 	%rd6, [_Z9hellingerPKfS0_Pfiii_param_2];
	ld.param.u32 	%r20, [_Z9hellingerPKfS0_Pfiii_param_3];
	ld.param.u32 	%r18, [_Z9hellingerPKfS0_Pfiii_param_4];
	ld.param.u32 	%r19, [_Z9hellingerPKfS0_Pfiii_param_5];
	cvta.to.global.u64 	%rd1, %rd8;
	cvta.to.global.u64 	%rd2, %rd7;
	mov.u32 	%r22, %ctaid.x;
	mov.u32 	%r23, %ntid.x;
	mov.u32 	%r24, %tid.x;
	mad.lo.s32 	%r1, %r22, %r23, %r24;
	mov.u32 	%r25, %ctaid.y;
	mov.u32 	%r26, %ntid.y;
	mov.u32 	%r27, %tid.y;
	mad.lo.s32 	%r28, %r25, %r26, %r27;
	setp.ge.s32 	%p1, %r1, %r19;
	setp.ge.s32 	%p2, %r28, %r20;
	or.pred  	%p3, %p1, %p2;
	@%p3 bra 	$L__BB0_14;
	setp.lt.s32 	%p4, %r18, 1;
	mov.f32 	%f102, 0f00000000;
	@%p4 bra 	$L__BB0_13;
	mul.lo.s32 	%r3, %r18, %r28;
	and.b32  	%r4, %r18, 7;
	setp.lt.u32 	%p5, %r18, 8;
	mov.f32 	%f102, 0f00000000;
	mov.b32 	%r42, 0;
	@%p5 bra 	$L__BB0_5;
	and.b32  	%r42, %r18, 2147483640;
	neg.s32 	%r40, %r42;
	shl.b32 	%r7, %r19, 3;
	mul.wide.u32 	%rd9, %r3, 4;
	add.s64 	%rd10, %rd9, %rd2;
	add.s64 	%rd52, %rd10, 16;
	mov.f32 	%f102, 0f00000000;
	mul.wide.s32 	%rd13, %r19, 4;
	mov.u32 	%r39, %r1;
$L__BB0_4:
	.pragma "nounroll";
	ld.global.nc.f32 	%f17, [%rd52+-16];
	mul.wide.s32 	%rd11, %r39, 4;
	add.s64 	%rd12, %rd1, %rd11;
	ld.global.nc.f32 	%f18, [%rd12];
	mul.f32 	%f19, %f17, %f18;
	sqrt.rn.f32 	%f20, %f19;
	add.f32 	%f21, %f102, %f20;
	ld.global.nc.f32 	%f22, [%rd52+-12];
	add.s64 	%rd14, %rd12, %rd13;
	ld.global.nc.f32 	%f23, [%rd14];
	mul.f32 	%f24, %f22, %f23;
	sqrt.rn.f32 	%f25, %f24;
	add.f32 	%f26, %f21, %f25;
	ld.global.nc.f32 	%f27, [%rd52+-8];
	add.s64 	%rd15, %rd14, %rd13;
	ld.global.nc.f32 	%f28, [%rd15];
	mul.f32 	%f29, %f27, %f28;
	sqrt.rn.f32 	%f30, %f29;
	add.f32 	%f31, %f26, %f30;
	ld.global.nc.f32 	%f32, [%rd52+-4];
	add.s64 	%rd16, %rd15, %rd13;
	ld.global.nc.f32 	%f33, [%rd16];
	mul.f32 	%f34, %f32, %f33;
	sqrt.rn.f32 	%f35, %f34;
	add.f32 	%f36, %f31, %f35;
	ld.global.nc.f32 	%f37, [%rd52];
	add.s64 	%rd17, %rd16, %rd13;
	ld.global.nc.f32 	%f38, [%rd17];
	mul.f32 	%f39, %f37, %f38;
	sqrt.rn.f32 	%f40, %f39;
	add.f32 	%f41, %f36, %f40;
	ld.global.nc.f32 	%f42, [%rd52+4];
	add.s64 	%rd18, %rd17, %rd13;
	ld.global.nc.f32 	%f43, [%rd18];
	mul.f32 	%f44, %f42, %f43;
	sqrt.rn.f32 	%f45, %f44;
	add.f32 	%f46, %f41, %f45;
	ld.global.nc.f32 	%f47, [%rd52+8];
	add.s64 	%rd19, %rd18, %rd13;
	ld.global.nc.f32 	%f48, [%rd19];
	mul.f32 	%f49, %f47, %f48;
	sqrt.rn.f32 	%f50, %f49;
	add.f32 	%f51, %f46, %f50;
	ld.global.nc.f32 	%f52, [%rd52+12];
	add.s64 	%rd20, %rd19, %rd13;
	ld.global.nc.f32 	%f53, [%rd20];
	mul.f32 	%f54, %f52, %f53;
	sqrt.rn.f32 	%f55, %f54;
	add.f32 	%f102, %f51, %f55;
	add.s32 	%r40, %r40, 8;
	add.s32 	%r39, %r39, %r7;
	add.s64 	%rd52, %rd52, 32;
	setp.ne.s32 	%p6, %r40, 0;
	@%p6 bra 	$L__BB0_4;
$L__BB0_5:
	setp.eq.s32 	%p7, %r4, 0;
	@%p7 bra 	$L__BB0_13;
	and.b32  	%r13, %r18, 3;
	setp.lt.u32 	%p8, %r4, 4;
	@%p8 bra 	$L__BB0_8;
	add.s32 	%r30, %r42, %r3;
	mul.wide.u32 	%rd21, %r30, 4;
	add.s64 	%rd22, %rd2, %rd21;
	ld.global.nc.f32 	%f57, [%rd22];
	mad.lo.s32 	%r31, %r42, %r19, %r1;
	mul.wide.s32 	%rd23, %r31, 4;
	add.s64 	%rd24, %rd1, %rd23;
	ld.global.nc.f32 	%f58, [%rd24];
	mul.f32 	%f59, %f57, %f58;
	sqrt.rn.f32 	%f60, %f59;
	add.f32 	%f61, %f102, %f60;
	cvt.u64.u32 	%rd25, %r3;
	cvt.u64.u32 	%rd26, %r42;
	add.s64 	%rd27, %rd26, %rd25;
	shl.b64 	%rd28, %rd27, 2;
	add.s64 	%rd29, %rd2, %rd28;
	ld.global.nc.f32 	%f62, [%rd29+4];
	mul.wide.s32 	%rd30, %r19, 4;
	add.s64 	%rd31, %rd24, %rd30;
	ld.global.nc.f32 	%f63, [%rd31];
	mul.f32 	%f64, %f62, %f63;
	sqrt.rn.f32 	%f65, %f64;
	add.f32 	%f66, %f61, %f65;
	ld.global.nc.f32 	%f67, [%rd29+8];
	add.s64 	%rd32, %rd31, %rd30;
	ld.global.nc.f32 	%f68, [%rd32];
	mul.f32 	%f69, %f67, %f68;
	sqrt.rn.f32 	%f70, %f69;
	add.f32 	%f71, %f66, %f70;
	ld.global.nc.f32 	%f72, [%rd29+12];
	add.s64 	%rd33, %rd32, %rd30;
	ld.global.nc.f32 	%f73, [%rd33];
	mul.f32 	%f74, %f72, %f73;
	sqrt.rn.f32 	%f75, %f74;
	add.f32 	%f102, %f71, %f75;
	add.s32 	%r42, %r42, 4;
$L__BB0_8:
	setp.eq.s32 	%p9, %r13, 0;
	@%p9 bra 	$L__BB0_13;
	setp.eq.s32 	%p10, %r13, 1;
	@%p10 bra 	$L__BB0_11;
	add.s32 	%r32, %r42, %r3;
	mul.wide.u32 	%rd34, %r32, 4;
	add.s64 	%rd35, %rd2, %rd34;
	ld.global.nc.f32 	%f77, [%rd35];
	mad.lo.s32 	%r33, %r42, %r19, %r1;
	mul.wide.s32 	%rd36, %r33, 4;
	add.s64 	%rd37, %rd1, %rd36;
	ld.global.nc.f32 	%f78, [%rd37];
	mul.f32 	%f79, %f77, %f78;
	sqrt.rn.f32 	%f80, %f79;
	add.f32 	%f81, %f102, %f80;
	cvt.u64.u32 	%rd38, %r3;
	cvt.u64.u32 	%rd39, %r42;
	add.s64 	%rd40, %rd39, %rd38;
	shl.b64 	%rd41, %rd40, 2;
	add.s64 	%rd42, %rd2, %rd41;
	ld.global.nc.f32 	%f82, [%rd42+4];
	mul.wide.s32 	%rd43, %r19, 4;
	add.s64 	%rd44, %rd37, %rd43;
	ld.global.nc.f32 	%f83, [%rd44];
	mul.f32 	%f84, %f82, %f83;
	sqrt.rn.f32 	%f85, %f84;
	add.f32 	%f102, %f81, %f85;
	add.s32 	%r42, %r42, 2;
$L__BB0_11:
	and.b32  	%r34, %r18, 1;
	setp.eq.b32 	%p11, %r34, 1;
	not.pred 	%p12, %p11;
	@%p12 bra 	$L__BB0_13;
	add.s32 	%r35, %r42, %r3;
	mul.wide.u32 	%rd45, %r35, 4;
	add.s64 	%rd46, %rd2, %rd45;
	ld.global.nc.f32 	%f86, [%rd46];
	mad.lo.s32 	%r36, %r42, %r19, %r1;
	mul.wide.s32 	%rd47, %r36, 4;
	add.s64 	%rd48, %rd1, %rd47;
	ld.global.nc.f32 	%f87, [%rd48];
	mul.f32 	%f88, %f86, %f87;
	sqrt.rn.f32 	%f89, %f88;
	add.f32 	%f102, %f102, %f89;
$L__BB0_13:
	mov.f32 	%f90, 0f3F800000;
	sub.f32 	%f91, %f90, %f102;
	mov.b32 	%r37, %f91;
	setp.gt.s32 	%p13, %r37, -1;
	selp.f32 	%f92, 0f3F800000, 0f00000000, %p13;
	mul.f32 	%f93, %f91, %f92;
	sqrt.rn.f32 	%f94, %f93;
	mad.lo.s32 	%r38, %r19, %r28, %r1;
	cvta.to.global.u64 	%rd49, %rd6;
	mul.wide.s32 	%rd50, %r38, 4;
	add.s64 	%rd51, %rd49, %rd50;
	st.global.f32 	[%rd51], %f94;
$L__BB0_14:
	ret;

}


// ===== COMPILED SASS (sm_100) =====

	.target	sm_100

	.elftype	@"ET_EXEC"


//--------------------- .note.nv.tkinfo           --------------------------
	.section	.note.nv.tkinfo,"",@"SHT_NOTE"
	.sectionflags	@"SHF_NOTE_NV_TKINFO"
	.tkinfo
        /*0018*/ 	.word	0x00000002
        /*0030*/ 	.string	""
        /*0030*/ 	.string	"ptxas"
        /*0030*/ 	.string	"Cuda compilation tools, release 13.0, V13.0.88"
        /*0030*/ 	.string	"Build cuda_13.0.r13.0/compiler.36424714_0"
        /*0030*/ 	.string	"-arch sm_100 -m 64 "



//--------------------- .note.nv.cuinfo           --------------------------
	.section	.note.nv.cuinfo,"",@"SHT_NOTE"
	.sectionflags	@"SHF_NOTE_NV_CUINFO"
        /*0018*/ 	.short	0x0002
        /*001a*/ 	.short	0x0064
        /*001c*/ 	.short	0x0082
	.zero		2


//--------------------- .nv.info                  --------------------------
	.section	.nv.info,"",@"SHT_CUDA_INFO"
	.align	4


	//----- nvinfo : EIATTR_REGCOUNT
	.align		4
        /*0000*/ 	.byte	0x04, 0x2f
        /*0002*/ 	.short	(.L_1 - .L_0)
	.align		4
.L_0:
        /*0004*/ 	.word	index@(_Z9hellingerPKfS0_Pfiii)
        /*0008*/ 	.word	0x00000017


	//----- nvinfo : EIATTR_FRAME_SIZE
	.align		4
.L_1:
        /*000c*/ 	.byte	0x04, 0x11
        /*000e*/ 	.short	(.L_3 - .L_2)
	.align		4
.L_2:
        /*0010*/ 	.word	index@($__internal_0_$__cuda_sm20_sqrt_rn_f32_slowpath)
        /*0014*/ 	.word	0x00000000


	//----- nvinfo : EIATTR_FRAME_SIZE
	.align		4
.L_3:
        /*0018*/ 	.byte	0x04, 0x11
        /*001a*/ 	.short	(.L_5 - .L_4)
	.align		4
.L_4:
        /*001c*/ 	.word	index@(_Z9hellingerPKfS0_Pfiii)
        /*0020*/ 	.word	0x00000000


	//----- nvinfo : EIATTR_MIN_STACK_SIZE
	.align		4
.L_5:
        /*0024*/ 	.byte	0x04, 0x12
        /*0026*/ 	.short	(.L_7 - .L_6)
	.align		4
.L_6:
        /*0028*/ 	.word	index@(_Z9hellingerPKfS0_Pfiii)
        /*002c*/ 	.word	0x00000000
.L_7:


//--------------------- .nv.compat                --------------------------
	.section	.nv.compat,"",@"SHT_CUDA_COMPAT_INFO"
	.align	4
        /*0000*/ 	.byte	0x02, 0x09, 0x00, 0x00, 0x02, 0x02, 0x01, 0x00, 0x02, 0x05, 0x05, 0x00, 0x03, 0x07, 0x01, 0x01
        /*0010*/ 	.byte	0x02, 0x03, 0x00, 0x00, 0x02, 0x06, 0x01, 0x00, 0x04, 0x0b, 0x08, 0x00, 0x01, 0x00, 0x00, 0x00
        /*0020*/ 	.byte	0x00, 0x00, 0x00, 0x00


//--------------------- .nv.info._Z9hellingerPKfS0_Pfiii --------------------------
	.section	.nv.info._Z9hellingerPKfS0_Pfiii,"",@"SHT_CUDA_INFO"
	.sectionflags	@""
	.align	4


	//----- nvinfo : EIATTR_CUDA_API_VERSION
	.align		4
        /*0000*/ 	.byte	0x04, 0x37
        /*0002*/ 	.short	(.L_9 - .L_8)
.L_8:
        /*0004*/ 	.word	0x00000082


	//----- nvinfo : EIATTR_KPARAM_INFO
	.align		4
.L_9:
        /*0008*/ 	.byte	0x04, 0x17
        /*000a*/ 	.short	(.L_11 - .L_10)
.L_10:
        /*000c*/ 	.word	0x00000000
        /*0010*/ 	.short	0x0005
        /*0012*/ 	.short	0x0020
        /*0014*/ 	.byte	0x00, 0xf0, 0x11, 0x00


	//----- nvinfo : EIATTR_KPARAM_INFO
	.align		4
.L_11:
        /*0018*/ 	.byte	0x04, 0x17
        /*001a*/ 	.short	(.L_13 - .L_12)
.L_12:
        /*001c*/ 	.word	0x00000000
        /*0020*/ 	.short	0x0004
        /*0022*/ 	.short	0x001c
        /*0024*/ 	.byte	0x00, 0xf0, 0x11, 0x00


	//----- nvinfo : EIATTR_KPARAM_INFO
	.align		4
.L_13:
        /*0028*/ 	.byte	0x04, 0x17
        /*002a*/ 	.short	(.L_15 - .L_14)
.L_14:
        /*002c*/ 	.word	0x00000000
        /*0030*/ 	.short	0x0003
        /*0032*/ 	.short	0x0018
        /*0034*/ 	.byte	0x00, 0xf0, 0x11, 0x00


	//----- nvinfo : EIATTR_KPARAM_INFO
	.align		4
.L_15:
        /*0038*/ 	.byte	0x04, 0x17
        /*003a*/ 	.short	(.L_17 - .L_16)
.L_16:
        /*003c*/ 	.word	0x00000000
        /*0040*/ 	.short	0x0002
        /*0042*/ 	.short	0x0010
        /*0044*/ 	.byte	0x00, 0xf5, 0x21, 0x00


	//----- nvinfo : EIATTR_KPARAM_INFO
	.align		4
.L_17:
        /*0048*/ 	.byte	0x04, 0x17
        /*004a*/ 	.short	(.L_19 - .L_18)
.L_18:
        /*004c*/ 	.word	0x00000000
        /*0050*/ 	.short	0x0001
        /*0052*/ 	.short	0x0008
        /*0054*/ 	.byte	0x00, 0xf5, 0x21, 0x00


	//----- nvinfo : EIATTR_KPARAM_INFO
	.align		4
.L_19:
        /*0058*/ 	.byte	0x04, 0x17
        /*005a*/ 	.short	(.L_21 - .L_20)
.L_20:
        /*005c*/ 	.word	0x00000000
        /*0060*/ 	.short	0x0000
        /*0062*/ 	.short	0x0000
        /*0064*/ 	.byte	0x00, 0xf5, 0x21, 0x00


	//----- nvinfo : EIATTR_SPARSE_MMA_MASK
	.align		4
.L_21:
        /*0068*/ 	.byte	0x03, 0x50
        /*006a*/ 	.short	0x0000


	//----- nvinfo : EIATTR_MAXREG_COUNT
	.align		4
        /*006c*/ 	.byte	0x03, 0x1b
        /*006e*/ 	.short	0x00ff


	//----- nvinfo : EIATTR_MERCURY_ISA_VERSION
	.align		4
        /*0070*/ 	.byte	0x03, 0x5f
        /*0072*/ 	.short	0x0101


	//----- nvinfo : EIATTR_VRC_CTA_INIT_COUNT
	.align		4
        /*0074*/ 	.byte	0x02, 0x4a
	.zero		1
	.zero		1


	//----- nvinfo : EIATTR_EXIT_INSTR_OFFSETS
	.align		4
        /*0078*/ 	.byte	0x04, 0x1c
        /*007a*/ 	.short	(.L_23 - .L_22)


	//   ....[0]....
.L_22:
        /*007c*/ 	.word	0x000000e0


	//   ....[1]....
        /*0080*/ 	.word	0x00001940


	//----- nvinfo : EIATTR_CRS_STACK_SIZE
	.align		4
.L_23:
        /*0084*/ 	.byte	0x04, 0x1e
        /*0086*/ 	.short	(.L_25 - .L_24)
.L_24:
        /*0088*/ 	.word	0x00000000


	//----- nvinfo : EIATTR_CBANK_PARAM_SIZE
	.align		4
.L_25:
        /*008c*/ 	.byte	0x03, 0x19
        /*008e*/ 	.short	0x0024


	//----- nvinfo : EIATTR_PARAM_CBANK
	.align		4
        /*0090*/ 	.byte	0x04, 0x0a
        /*0092*/ 	.short	(.L_27 - .L_26)
	.align		4
.L_26:
        /*0094*/ 	.word	index@(.nv.constant0._Z9hellingerPKfS0_Pfiii)
        /*0098*/ 	.short	0x0380
        /*009a*/ 	.short	0x0024


	//----- nvinfo : EIATTR_SW_WAR
	.align		4
.L_27:
        /*009c*/ 	.byte	0x04, 0x36
        /*009e*/ 	.short	(.L_29 - .L_28)
.L_28:
        /*00a0*/ 	.word	0x00000008
.L_29:


//--------------------- .nv.callgraph             --------------------------
	.section	.nv.callgraph,"",@"SHT_CUDA_CALLGRAPH"
	.align	4
	.sectionentsize	8
	.align		4
        /*0000*/ 	.word	0x00000000
	.align		4
        /*0004*/ 	.word	0xffffffff
	.align		4
        /*0008*/ 	.word	0x00000000
	.align		4
        /*000c*/ 	.word	0xfffffffe
	.align		4
        /*0010*/ 	.word	0x00000000
	.align		4
        /*0014*/ 	.word	0xfffffffd
	.align		4
        /*0018*/ 	.word	0x00000000
	.align		4
        /*001c*/ 	.word	0xfffffffc


//--------------------- .text._Z9hellingerPKfS0_Pfiii --------------------------
	.section	.text._Z9hellingerPKfS0_Pfiii,"ax",@progbits
	.align	128
        .global         _Z9hellingerPKfS0_Pfiii
        .type           _Z9hellingerPKfS0_Pfiii,@function
        .size           _Z9hellingerPKfS0_Pfiii,(.L_x_58 - _Z9hellingerPKfS0_Pfiii)
        .other          _Z9hellingerPKfS0_Pfiii,@"STO_CUDA_ENTRY STV_DEFAULT"
_Z9hellingerPKfS0_Pfiii:
.text._Z9hellingerPKfS0_Pfiii:
[----:B------:R-:W-:Y:S01]  /*0000*/  LDC R1, c[0x0][0x37c] ;  /* 0x0000df00ff017b82 */ /* 0x000fe20000000800 */
[----:B------:R-:W0:Y:S07]  /*0010*/  S2R R3, SR_TID.Y ;  /* 0x0000000000037919 */ /* 0x000e2e0000002200 */
[----:B------:R-:W1:Y:S01]  /*0020*/  LDC R5, c[0x0][0x360] ;  /* 0x0000d800ff057b82 */ /* 0x000e620000000800 */
[----:B------:R-:W2:Y:S01]  /*0030*/  LDCU UR7, c[0x0][0x3a0] ;  /* 0x00007400ff0777ac */ /* 0x000ea20008000800 */
[----:B------:R-:W1:Y:S01]  /*0040*/  S2R R0, SR_TID.X ;  /* 0x0000000000007919 */ /* 0x000e620000002100 */
[----:B------:R-:W3:Y:S05]  /*0050*/  LDCU UR6, c[0x0][0x398] ;  /* 0x00007300ff0677ac */ /* 0x000eea0008000800 */
[----:B------:R-:W0:Y:S08]  /*0060*/  S2UR UR5, SR_CTAID.Y ;  /* 0x00000000000579c3 */ /* 0x000e300000002600 */
[----:B------:R-:W0:Y:S01]  /*0070*/  LDC R6, c[0x0][0x364] ;  /* 0x0000d900ff067b82 */ /* 0x000e220000000800 */
[----:B--2---:R-:W-:-:S07]  /*0080*/  MOV R10, UR7 ;  /* 0x00000007000a7c02 */ /* 0x004fce0008000f00 */
[----:B------:R-:W1:Y:S01]  /*0090*/  S2UR UR4, SR_CTAID.X ;  /* 0x00000000000479c3 */ /* 0x000e620000002500 */
[----:B0-----:R-:W-:-:S05]  /*00a0*/  IMAD R6, R6, UR5, R3 ;  /* 0x0000000506067c24 */ /* 0x001fca000f8e0203 */
[----:B---3--:R-:W-:Y:S01]  /*00b0*/  ISETP.GE.AND P0, PT, R6, UR6, PT ;  /* 0x0000000606007c0c */ /* 0x008fe2000bf06270 */
[----:B-1----:R-:W-:-:S05]  /*00c0*/  IMAD R5, R5, UR4, R0 ;  /* 0x0000000405057c24 */ /* 0x002fca000f8e0200 */
[----:B------:R-:W-:-:S13]  /*00d0*/  ISETP.GE.OR P0, PT, R5, R10, P0 ;  /* 0x0000000a0500720c */ /* 0x000fda0000706670 */
[----:B------:R-:W-:Y:S05]  /*00e0*/  @P0 EXIT ;  /* 0x000000000000094d */ /* 0x000fea0003800000 */
[----:B------:R-:W0:Y:S01]  /*00f0*/  LDCU UR5, c[0x0][0x39c] ;  /* 0x00007380ff0577ac */ /* 0x000e220008000800 */
[----:B------:R-:W-:Y:S01]  /*0100*/  HFMA2 R20, -RZ, RZ, 0, 0 ;  /* 0x00000000ff147431 */ /* 0x000fe200000001ff */
[----:B------:R-:W1:Y:S01]  /*0110*/  LDCU.64 UR8, c[0x0][0x358] ;  /* 0x00006b00ff0877ac */ /* 0x000e620008000a00 */
[----:B0-----:R-:W-:-:S09]  /*0120*/  UISETP.GE.AND UP0, UPT, UR5, 0x1, UPT ;  /* 0x000000010500788c */ /* 0x001fd2000bf06270 */
[----:B-1----:R-:W-:Y:S05]  /*0130*/  BRA.U !UP0, `(.L_x_0) ;  /* 0x0000001508a47547 */ /* 0x002fea000b800000 */
[----:B------:R-:W-:Y:S02]  /*0140*/  UISETP.GE.U32.AND UP0, UPT, UR5, 0x8, UPT ;  /* 0x000000080500788c */ /* 0x000fe4000bf06070 */
[----:B------:R-:W-:Y:S01]  /*0150*/  IMAD R4, R6, UR5, RZ ;  /* 0x0000000506047c24 */ /* 0x000fe2000f8e02ff */
[----:B------:R-:W-:Y:S01]  /*0160*/  MOV R20, RZ ;  /* 0x000000ff00147202 */ /* 0x000fe20000000f00 */
[----:B------:R-:W-:Y:S01]  /*0170*/  ULOP3.LUT UR6, UR5, 0x7, URZ, 0xc0, !UPT ;  /* 0x0000000705067892 */ /* 0x000fe2000f8ec0ff */
[----:B------:R-:W-:-:S04]  /*0180*/  UMOV UR4, URZ ;  /* 0x000000ff00047c82 */ /* 0x000fc80008000000 */
[----:B------:R-:W-:Y:S07]  /*0190*/  BRA.U !UP0, `(.L_x_1) ;  /* 0x0000000908ac7547 */ /* 0x000fee000b800000 */
[----:B------:R-:W0:Y:S01]  /*01a0*/  LDC.64 R8, c[0x0][0x380] ;  /* 0x0000e000ff087b82 */ /* 0x000e220000000a00 */
[----:B------:R-:W-:Y:S01]  /*01b0*/  ULOP3.LUT UR4, UR5, 0x7ffffff8, URZ, 0xc0, !UPT ;  /* 0x7ffffff805047892 */ /* 0x000fe2000f8ec0ff */
[----:B------:R-:W-:Y:S02]  /*01c0*/  MOV R20, RZ ;  /* 0x000000ff00147202 */ /* 0x000fe40000000f00 */
[----:B------:R-:W-:Y:S01]  /*01d0*/  MOV R2, R5 ;  /* 0x0000000500027202 */ /* 0x000fe20000000f00 */
[----:B------:R-:W-:-:S03]  /*01e0*/  UIADD3 UR5, UPT, UPT, -UR4, URZ, URZ ;  /* 0x000000ff04057290 */ /* 0x000fc6000fffe1ff */
[----:B------:R-:W1:Y:S08]  /*01f0*/  LDC R3, c[0x0][0x3a0] ;  /* 0x0000e800ff037b82 */ /* 0x000e700000000800 */
[----:B------:R-:W2:Y:S01]  /*0200*/  LDC.64 R14, c[0x0][0x388] ;  /* 0x0000e200ff0e7b82 */ /* 0x000ea20000000a00 */
[----:B0-----:R-:W-:-:S03]  /*0210*/  IMAD.WIDE.U32 R8, R4, 0x4, R8 ;  /* 0x0000000404087825 */ /* 0x001fc600078e0008 */
[----:B------:R-:W-:-:S04]  /*0220*/  IADD3 R12, P0, PT, R8, 0x10, RZ ;  /* 0x00000010080c7810 */ /* 0x000fc80007f1e0ff */
[----:B------:R-:W-:-:S09]  /*0230*/  IADD3.X R13, PT, PT, RZ, R9, RZ, P0, !PT ;  /* 0x00000009ff0d7210 */ /* 0x000fd200007fe4ff */
.L_x_27:
[----:B--2---:R-:W-:Y:S01]  /*0240*/  IMAD.WIDE R16, R2, 0x4, R14 ;  /* 0x0000000402107825 */ /* 0x004fe200078e020e */
[----:B------:R-:W2:Y:S04]  /*0250*/  LDG.E.CONSTANT R0, desc[UR8][R12.64+-0x10] ;  /* 0xfffff0080c007981 */ /* 0x000ea8000c1e9900 */
[----:B------:R-:W2:Y:S01]  /*0260*/  LDG.E.CONSTANT R7, desc[UR8][R16.64] ;  /* 0x0000000810077981 */ /* 0x000ea2000c1e9900 */
[----:B------:R-:W-:Y:S01]  /*0270*/  UIADD3 UR5, UPT, UPT, UR5, 0x8, URZ ;  /* 0x0000000805057890 */ /* 0x000fe2000fffe0ff */
[----:B------:R-:W-:Y:S03]  /*0280*/  BSSY.RECONVERGENT B0, `(.L_x_2) ;  /* 0x000000f000007945 */ /* 0x000fe60003800200 */
[----:B------:R-:W-:Y:S01]  /*0290*/  UISETP.NE.AND UP0, UPT, UR5, URZ, UPT ;  /* 0x000000ff0500728c */ /* 0x000fe2000bf05270 */
[----:B--2---:R-:W-:-:S04]  /*02a0*/  FMUL R7, R0, R7 ;  /* 0x0000000700077220 */ /* 0x004fc80000400000 */
[----:B------:R0:W2:Y:S01]  /*02b0*/  MUFU.RSQ R8, R7 ;  /* 0x0000000700087308 */ /* 0x0000a20000001400 */
[----:B------:R-:W-:-:S04]  /*02c0*/  IADD3 R0, PT, PT, R7, -0xd000000, RZ ;  /* 0xf300000007007810 */ /* 0x000fc80007ffe0ff */
[----:B------:R-:W-:-:S13]  /*02d0*/  ISETP.GT.U32.AND P0, PT, R0, 0x727fffff, PT ;  /* 0x727fffff0000780c */ /* 0x000fda0003f04070 */
[----:B0-2---:R-:W-:Y:S05]  /*02e0*/  @!P0 BRA `(.L_x_3) ;  /* 0x0000000000108947 */ /* 0x005fea0003800000 */
[----:B------:R-:W-:Y:S02]  /*02f0*/  MOV R0, R7 ;  /* 0x0000000700007202 */ /* 0x000fe40000000f00 */
[----:B------:R-:W-:-:S07]  /*0300*/  MOV R8, 0x320 ;  /* 0x0000032000087802 */ /* 0x000fce0000000f00 */
[----:B-1----:R-:W-:Y:S05]  /*0310*/  CALL.REL.NOINC `($__internal_0_$__cuda_sm20_sqrt_rn_f32_slowpath) ;  /* 0x00000014008c7944 */ /* 0x002fea0003c00000 */
[----:B------:R-:W-:Y:S05]  /*0320*/  BRA `(.L_x_4) ;  /* 0x0000000000107947 */ /* 0x000fea0003800000 */
.L_x_3:
[----:B------:R-:W-:Y:S01]  /*0330*/  FMUL.FTZ R0, R7, R8 ;  /* 0x0000000807007220 */ /* 0x000fe20000410000 */
[----:B------:R-:W-:-:S03]  /*0340*/  FMUL.FTZ R8, R8, 0.5 ;  /* 0x3f00000008087820 */ /* 0x000fc60000410000 */
[----:B------:R-:W-:-:S04]  /*0350*/  FFMA R7, -R0, R0, R7 ;  /* 0x0000000000077223 */ /* 0x000fc80000000107 */
[----:B------:R-:W-:-:S07]  /*0360*/  FFMA R0, R7, R8, R0 ;  /* 0x0000000807007223 */ /* 0x000fce0000000000 */
.L_x_4:
[----:B------:R-:W-:Y:S05]  /*0370*/  BSYNC.RECONVERGENT B0 ;  /* 0x0000000000007941 */ /* 0x000fea0003800200 */
.L_x_2:
[----:B-1----:R-:W-:Y:S01]  /*0380*/  IMAD.WIDE R16, R3, 0x4, R16 ;  /* 0x0000000403107825 */ /* 0x002fe200078e0210 */
[----:B------:R-:W2:Y:S04]  /*0390*/  LDG.E.CONSTANT R7, desc[UR8][R12.64+-0xc] ;  /* 0xfffff4080c077981 */ /* 0x000ea8000c1e9900 */
[----:B------:R-:W2:Y:S01]  /*03a0*/  LDG.E.CONSTANT R8, desc[UR8][R16.64] ;  /* 0x0000000810087981 */ /* 0x000ea2000c1e9900 */
[----:B------:R-:W-:Y:S01]  /*03b0*/  BSSY.RECONVERGENT B0, `(.L_x_5) ;  /* 0x000000f000007945 */ /* 0x000fe20003800200 */
[----:B------:R-:W-:Y:S01]  /*03c0*/  FADD R20, R0, R20 ;  /* 0x0000001400147221 */ /* 0x000fe20000000000 */
[----:B--2---:R-:W-:-:S04]  /*03d0*/  FMUL R9, R7, R8 ;  /* 0x0000000807097220 */ /* 0x004fc80000400000 */
[----:B------:R0:W1:Y:S01]  /*03e0*/  MUFU.RSQ R8, R9 ;  /* 0x0000000900087308 */ /* 0x0000620000001400 */
[----:B------:R-:W-:-:S04]  /*03f0*/  IADD3 R7, PT, PT, R9, -0xd000000, RZ ;  /* 0xf300000009077810 */ /* 0x000fc80007ffe0ff */
[----:B------:R-:W-:-:S13]  /*0400*/  ISETP.GT.U32.AND P0, PT, R7, 0x727fffff, PT ;  /* 0x727fffff0700780c */ /* 0x000fda0003f04070 */
[----:B01----:R-:W-:Y:S05]  /*0410*/  @!P0 BRA `(.L_x_6) ;  /* 0x0000000000108947 */ /* 0x003fea0003800000 */
[----:B------:R-:W-:Y:S02]  /*0420*/  MOV R0, R9 ;  /* 0x0000000900007202 */ /* 0x000fe40000000f00 */
[----:B------:R-:W-:-:S07]  /*0430*/  MOV R8, 0x450 ;  /* 0x0000045000087802 */ /* 0x000fce0000000f00 */
[----:B------:R-:W-:Y:S05]  /*0440*/  CALL.REL.NOINC `($__internal_0_$__cuda_sm20_sqrt_rn_f32_slowpath) ;  /* 0x0000001400407944 */ /* 0x000fea0003c00000 */
[----:B------:R-:W-:Y:S05]  /*0450*/  BRA `(.L_x_7) ;  /* 0x0000000000107947 */ /* 0x000fea0003800000 */
.L_x_6:
[----:B------:R-:W-:Y:S01]  /*0460*/  FMUL.FTZ R0, R9, R8 ;  /* 0x0000000809007220 */ /* 0x000fe20000410000 */
[----:B------:R-:W-:-:S03]  /*0470*/  FMUL.FTZ R8, R8, 0.5 ;  /* 0x3f00000008087820 */ /* 0x000fc60000410000 */
[----:B------:R-:W-:-:S04]  /*0480*/  FFMA R7, -R0, R0, R9 ;  /* 0x0000000000077223 */ /* 0x000fc80000000109 */
[----:B------:R-:W-:-:S07]  /*0490*/  FFMA R0, R7, R8, R0 ;  /* 0x0000000807007223 */ /* 0x000fce0000000000 */
.L_x_7:
[----:B------:R-:W-:Y:S05]  /*04a0*/  BSYNC.RECONVERGENT B0 ;  /* 0x0000000000007941 */ /* 0x000fea0003800200 */
.L_x_5:
[----:B------:R-:W-:Y:S01]  /*04b0*/  IMAD.WIDE R16, R3, 0x4, R16 ;  /* 0x0000000403107825 */ /* 0x000fe200078e0210 */
        /* <DEDUP_REMOVED lines=13> */
.L_x_9:
[----:B------:R-:W-:Y:S01]  /*0590*/  FMUL.FTZ R0, R9, R8 ;  /* 0x0000000809007220 */ /* 0x000fe20000410000 */
[----:B------:R-:W-:-:S03]  /*05a0*/  FMUL.FTZ R8, R8, 0.5 ;  /* 0x3f00000008087820 */ /* 0x000fc60000410000 */
[----:B------:R-:W-:-:S04]  /*05b0*/  FFMA R7, -R0, R0, R9 ;  /* 0x0000000000077223 */ /* 0x000fc80000000109 */
[----:B------:R-:W-:-:S07]  /*05c0*/  FFMA R0, R7, R8, R0 ;  /* 0x0000000807007223 */ /* 0x000fce0000000000 */
.L_x_10:
[----:B------:R-:W-:Y:S05]  /*05d0*/  BSYNC.RECONVERGENT B0 ;  /* 0x0000000000007941 */ /* 0x000fea0003800200 */
.L_x_8:
        /* <DEDUP_REMOVED lines=14> */
.L_x_12:
[----:B------:R-:W-:Y:S01]  /*06c0*/  FMUL.FTZ R0, R9, R8 ;  /* 0x0000000809007220 */ /* 0x000fe20000410000 */
[----:B------:R-:W-:-:S03]  /*06d0*/  FMUL.FTZ R8, R8, 0.5 ;  /* 0x3f00000008087820 */ /* 0x000fc60000410000 */
[----:B------:R-:W-:-:S04]  /*06e0*/  FFMA R7, -R0, R0, R9 ;  /* 0x0000000000077223 */ /* 0x000fc80000000109 */
[----:B------:R-:W-:-:S07]  /*06f0*/  FFMA R0, R7, R8, R0 ;  /* 0x0000000807007223 */ /* 0x000fce0000000000 */
.L_x_13:
[----:B------:R-:W-:Y:S05]  /*0700*/  BSYNC.RECONVERGENT B0 ;  /* 0x0000000000007941 */ /* 0x000fea0003800200 */
.L_x_11:
        /* <DEDUP_REMOVED lines=14> */
.L_x_15:
[----:B------:R-:W-:Y:S01]  /*07f0*/  FMUL.FTZ R0, R9, R8 ;  /* 0x0000000809007220 */ /* 0x000fe20000410000 */
[----:B------:R-:W-:-:S03]  /*0800*/  FMUL.FTZ R8, R8, 0.5 ;  /* 0x3f00000008087820 */ /* 0x000fc60000410000 */
[----:B------:R-:W-:-:S04]  /*0810*/  FFMA R7, -R0, R0, R9 ;  /* 0x0000000000077223 */ /* 0x000fc80000000109 */
[----:B------:R-:W-:-:S07]  /*0820*/  FFMA R0, R7, R8, R0 ;  /* 0x0000000807007223 */ /* 0x000fce0000000000 */
.L_x_16:
[----:B------:R-:W-:Y:S05]  /*0830*/  BSYNC.RECONVERGENT B0 ;  /* 0x0000000000007941 */ /* 0x000fea0003800200 */
.L_x_14:
        /* <DEDUP_REMOVED lines=14> */
.L_x_18:
[----:B------:R-:W-:Y:S01]  /*0920*/  FMUL.FTZ R0, R9, R8 ;  /* 0x0000000809007220 */ /* 0x000fe20000410000 */
[----:B------:R-:W-:-:S03]  /*0930*/  FMUL.FTZ R8, R8, 0.5 ;  /* 0x3f00000008087820 */ /* 0x000fc60000410000 */
[----:B------:R-:W-:-:S04]  /*0940*/  FFMA R7, -R0, R0, R9 ;  /* 0x0000000000077223 */ /* 0x000fc80000000109 */
[----:B------:R-:W-:-:S07]  /*0950*/  FFMA R0, R7, R8, R0 ;  /* 0x0000000807007223 */ /* 0x000fce0000000000 */
.L_x_19:
[----:B------:R-:W-:Y:S05]  /*0960*/  BSYNC.RECONVERGENT B0 ;  /* 0x0000000000007941 */ /* 0x000fea0003800200 */
.L_x_17:
        /* <DEDUP_REMOVED lines=14> */
.L_x_21:
[----:B------:R-:W-:Y:S01]  /*0a50*/  FMUL.FTZ R0, R9, R8 ;  /* 0x0000000809007220 */ /* 0x000fe20000410000 */
[----:B------:R-:W-:-:S03]  /*0a60*/  FMUL.FTZ R8, R8, 0.5 ;  /* 0x3f00000008087820 */ /* 0x000fc60000410000 */
[----:B------:R-:W-:-:S04]  /*0a70*/  FFMA R7, -R0, R0, R9 ;  /* 0x0000000000077223 */ /* 0x000fc80000000109 */
[----:B------:R-:W-:-:S07]  /*0a80*/  FFMA R0, R7, R8, R0 ;  /* 0x0000000807007223 */ /* 0x000fce0000000000 */
.L_x_22:
[----:B------:R-:W-:Y:S05]  /*0a90*/  BSYNC.RECONVERGENT B0 ;  /* 0x0000000000007941 */ /* 0x000fea0003800200 */
.L_x_20:
[----:B------:R-:W-:Y:S01]  /*0aa0*/  IMAD.WIDE R16, R3, 0x4, R16 ;  /* 0x0000000403107825 */ /* 0x000fe200078e0210 */
[----:B------:R-:W2:Y:S05]  /*0ab0*/  LDG.E.CONSTANT R7, desc[UR8][R12.64+0xc] ;  /* 0x00000c080c077981 */ /* 0x000eaa000c1e9900 */
        /* <DEDUP_REMOVED lines=8> */
[----:B------:R-:W-:Y:S01]  /*0b40*/  BSSY.RECONVERGENT B1, `(.L_x_25) ;  /* 0x0000004000017945 */ /* 0x000fe20003800200 */
[----:B------:R-:W-:Y:S02]  /*0b50*/  MOV R0, R9 ;  /* 0x0000000900007202 */ /* 0x000fe40000000f00 */
[----:B------:R-:W-:-:S07]  /*0b60*/  MOV R8, 0xb80 ;  /* 0x00000b8000087802 */ /* 0x000fce0000000f00 */
[----:B------:R-:W-:Y:S05]  /*0b70*/  CALL.REL.NOINC `($__internal_0_$__cuda_sm20_sqrt_rn_f32_slowpath) ;  /* 0x0000000c00747944 */ /* 0x000fea0003c00000 */
[----:B------:R-:W-:Y:S05]  /*0b80*/  BSYNC.RECONVERGENT B1 ;  /* 0x0000000000017941 */ /* 0x000fea0003800200 */
.L_x_25:
[----:B------:R-:W-:Y:S05]  /*0b90*/  BRA `(.L_x_26) ;  /* 0x0000000000107947 */ /* 0x000fea0003800000 */
.L_x_24:
[----:B------:R-:W-:Y:S01]  /*0ba0*/  FMUL.FTZ R0, R9, R8 ;  /* 0x0000000809007220 */ /* 0x000fe20000410000 */
[----:B------:R-:W-:-:S03]  /*0bb0*/  FMUL.FTZ R8, R8, 0.5 ;  /* 0x3f00000008087820 */ /* 0x000fc60000410000 */
[----:B------:R-:W-:-:S04]  /*0bc0*/  FFMA R7, -R0, R0, R9 ;  /* 0x0000000000077223 */ /* 0x000fc80000000109 */
[----:B------:R-:W-:-:S07]  /*0bd0*/  FFMA R0, R7, R8, R0 ;  /* 0x0000000807007223 */ /* 0x000fce0000000000 */
.L_x_26:
[----:B------:R-:W-:Y:S05]  /*0be0*/  BSYNC.RECONVERGENT B0 ;  /* 0x0000000000007941 */ /* 0x000fea0003800200 */
.L_x_23:
[----:B------:R-:W-:Y:S01]  /*0bf0*/  IADD3 R12, P0, PT, R12, 0x20, RZ ;  /* 0x000000200c0c7810 */ /* 0x000fe20007f1e0ff */
[----:B------:R-:W-:Y:S01]  /*0c00*/  FADD R20, R20, R0 ;  /* 0x0000000014147221 */ /* 0x000fe20000000000 */
[----:B------:R-:W-:Y:S02]  /*0c10*/  MOV R10, R3 ;  /* 0x00000003000a7202 */ /* 0x000fe40000000f00 */
[----:B------:R-:W-:Y:S02]  /*0c20*/  IADD3.X R13, PT, PT, RZ, R13, RZ, P0, !PT ;  /* 0x0000000dff0d7210 */ /* 0x000fe400007fe4ff */
[----:B------:R-:W-:Y:S01]  /*0c30*/  LEA R2, R10, R2, 0x3 ;  /* 0x000000020a027211 */ /* 0x000fe200078e18ff */
[----:B------:R-:W-:Y:S06]  /*0c40*/  BRA.U UP0, `(.L_x_27) ;  /* 0xfffffff5007c7547 */ /* 0x000fec000b83ffff */
.L_x_1:
[----:B------:R-:W-:-:S09]  /*0c50*/  UISETP.NE.AND UP0, UPT, UR6, URZ, UPT ;  /* 0x000000ff0600728c */ /* 0x000fd2000bf05270 */
[----:B------:R-:W-:Y:S05]  /*0c60*/  BRA.U !UP0, `(.L_x_0) ;  /* 0x0000000908d87547 */ /* 0x000fea000b800000 */
[----:B------:R-:W0:Y:S01]  /*0c70*/  LDCU UR5, c[0x0][0x39c] ;  /* 0x00007380ff0577ac */ /* 0x000e220008000800 */
[----:B------:R-:W-:Y:S02]  /*0c80*/  UISETP.GE.U32.AND UP0, UPT, UR6, 0x4, UPT ;  /* 0x000000040600788c */ /* 0x000fe4000bf06070 */
[----:B0-----:R-:W-:-:S07]  /*0c90*/  ULOP3.LUT UR5, UR5, 0x3, URZ, 0xc0, !UPT ;  /* 0x0000000305057892 */ /* 0x001fce000f8ec0ff */
[----:B------:R-:W-:Y:S05]  /*0ca0*/  BRA.U !UP0, `(.L_x_28) ;  /* 0x0000000508707547 */ /* 0x000fea000b800000 */
[----:B------:R-:W0:Y:S01]  /*0cb0*/  LDC.64 R8, c[0x0][0x380] ;  /* 0x0000e000ff087b82 */ /* 0x000e220000000a00 */
[----:B------:R-:W-:Y:S01]  /*0cc0*/  IADD3 R7, PT, PT, R4, UR4, RZ ;  /* 0x0000000404077c10 */ /* 0x000fe2000fffe0ff */
[----:B------:R-:W-:-:S06]  /*0cd0*/  IMAD R11, R10, UR4, R5 ;  /* 0x000000040a0b7c24 */ /* 0x000fcc000f8e0205 */
[----:B------:R-:W1:Y:S01]  /*0ce0*/  LDC.64 R2, c[0x0][0x388] ;  /* 0x0000e200ff027b82 */ /* 0x000e620000000a00 */
[----:B0-----:R-:W-:-:S06]  /*0cf0*/  IMAD.WIDE.U32 R8, R7, 0x4, R8 ;  /* 0x0000000407087825 */ /* 0x001fcc00078e0008 */
[----:B------:R-:W2:Y:S01]  /*0d00*/  LDG.E.CONSTANT R8, desc[UR8][R8.64] ;  /* 0x0000000808087981 */ /* 0x000ea2000c1e9900 */
[----:B-1----:R-:W-:-:S05]  /*0d10*/  IMAD.WIDE R2, R11, 0x4, R2 ;  /* 0x000000040b027825 */ /* 0x002fca00078e0202 */
[----:B------:R-:W2:Y:S01]  /*0d20*/  LDG.E.CONSTANT R7, desc[UR8][R2.64] ;  /* 0x0000000802077981 */ /* 0x000ea2000c1e9900 */
[----:B------:R-:W-:Y:S01]  /*0d30*/  BSSY.RECONVERGENT B0, `(.L_x_29) ;  /* 0x000000e000007945 */ /* 0x000fe20003800200 */
[----:B--2---:R-:W-:-:S05]  /*0d40*/  FMUL R7, R8, R7 ;  /* 0x0000000708077220 */ /* 0x004fca0000400000 */
[----:B------:R-:W-:Y:S01]  /*0d50*/  IADD3 R0, PT, PT, R7, -0xd000000, RZ ;  /* 0xf300000007007810 */ /* 0x000fe20007ffe0ff */
[----:B------:R0:W1:Y:S03]  /*0d60*/  MUFU.RSQ R10, R7 ;  /* 0x00000007000a7308 */ /* 0x0000660000001400 */
[----:B------:R-:W-:-:S13]  /*0d70*/  ISETP.GT.U32.AND P0, PT, R0, 0x727fffff, PT ;  /* 0x727fffff0000780c */ /* 0x000fda0003f04070 */
[----:B0-----:R-:W-:Y:S05]  /*0d80*/  @!P0 BRA `(.L_x_30) ;  /* 0x0000000000108947 */ /* 0x001fea0003800000 */
[----:B------:R-:W-:Y:S02]  /*0d90*/  MOV R0, R7 ;  /* 0x0000000700007202 */ /* 0x000fe40000000f00 */
[----:B------:R-:W-:-:S07]  /*0da0*/  MOV R8, 0xdc0 ;  /* 0x00000dc000087802 */ /* 0x000fce0000000f00 */
[----:B-1----:R-:W-:Y:S05]  /*0db0*/  CALL.REL.NOINC `($__internal_0_$__cuda_sm20_sqrt_rn_f32_slowpath) ;  /* 0x0000000800e47944 */ /* 0x002fea0003c00000 */
[----:B------:R-:W-:Y:S05]  /*0dc0*/  BRA `(.L_x_31) ;  /* 0x0000000000107947 */ /* 0x000fea0003800000 */
.L_x_30:
[----:B-1----:R-:W-:Y:S01]  /*0dd0*/  FMUL.FTZ R0, R7, R10 ;  /* 0x0000000a07007220 */ /* 0x002fe20000410000 */
[----:B------:R-:W-:-:S03]  /*0de0*/  FMUL.FTZ R8, R10, 0.5 ;  /* 0x3f0000000a087820 */ /* 0x000fc60000410000 */
[----:B------:R-:W-:-:S04]  /*0df0*/  FFMA R7, -R0, R0, R7 ;  /* 0x0000000000077223 */ /* 0x000fc80000000107 */
[----:B------:R-:W-:-:S07]  /*0e00*/  FFMA R0, R7, R8, R0 ;  /* 0x0000000807007223 */ /* 0x000fce0000000000 */
.L_x_31:
[----:B------:R-:W-:Y:S05]  /*0e10*/  BSYNC.RECONVERGENT B0 ;  /* 0x0000000000007941 */ /* 0x000fea0003800200 */
.L_x_29:
[----:B------:R-:W0:Y:S01]  /*0e20*/  LDC R9, c[0x0][0x3a0] ;  /* 0x0000e800ff097b82 */ /* 0x000e220000000800 */
[----:B------:R-:W1:Y:S01]  /*0e30*/  LDCU.64 UR6, c[0x0][0x380] ;  /* 0x00007000ff0677ac */ /* 0x000e620008000a00 */
[----:B------:R-:W-:-:S04]  /*0e40*/  IADD3 R7, P0, PT, R4, UR4, RZ ;  /* 0x0000000404077c10 */ /* 0x000fc8000ff1e0ff */
[----:B------:R-:W-:Y:S02]  /*0e50*/  IADD3.X R8, PT, PT, RZ, RZ, RZ, P0, !PT ;  /* 0x000000ffff087210 */ /* 0x000fe400007fe4ff */
[----:B-1----:R-:W-:-:S04]  /*0e60*/  LEA R12, P0, R7, UR6, 0x2 ;  /* 0x00000006070c7c11 */ /* 0x002fc8000f8010ff */
[----:B------:R-:W-:Y:S01]  /*0e70*/  LEA.HI.X R13, R7, UR7, R8, 0x2, P0 ;  /* 0x00000007070d7c11 */ /* 0x000fe200080f1408 */
[----:B0-----:R-:W-:-:S04]  /*0e80*/  IMAD.WIDE R2, R9, 0x4, R2 ;  /* 0x0000000409027825 */ /* 0x001fc800078e0202 */
[----:B------:R-:W2:Y:S04]  /*0e90*/  LDG.E.CONSTANT R7, desc[UR8][R12.64+0x4] ;  /* 0x000004080c077981 */ /* 0x000ea8000c1e9900 */
[----:B------:R-:W2:Y:S01]  /*0ea0*/  LDG.E.CONSTANT R8, desc[UR8][R2.64] ;  /* 0x0000000802087981 */ /* 0x000ea2000c1e9900 */
[----:B------:R-:W-:Y:S01]  /*0eb0*/  BSSY.RECONVERGENT B0, `(.L_x_32) ;  /* 0x000000f000007945 */ /* 0x000fe20003800200 */
[----:B------:R-:W-:Y:S01]  /*0ec0*/  FADD R20, R20, R0 ;  /* 0x0000000014147221 */ /* 0x000fe20000000000 */
[----:B--2---:R-:W-:-:S05]  /*0ed0*/  FMUL R9, R7, R8 ;  /* 0x0000000807097220 */ /* 0x004fca0000400000 */
[----:B------:R-:W-:Y:S01]  /*0ee0*/  IADD3 R7, PT, PT, R9, -0xd000000, RZ ;  /* 0xf300000009077810 */ /* 0x000fe20007ffe0ff */
[----:B------:R0:W1:Y:S03]  /*0ef0*/  MUFU.RSQ R8, R9 ;  /* 0x0000000900087308 */ /* 0x0000660000001400 */
[----:B------:R-:W-:-:S13]  /*0f00*/  ISETP.GT.U32.AND P0, PT, R7, 0x727fffff, PT ;  /* 0x727fffff0700780c */ /* 0x000fda0003f04070 */
[----:B0-----:R-:W-:Y:S05]  /*0f10*/  @!P0 BRA `(.L_x_33) ;  /* 0x0000000000108947 */ /* 0x001fea0003800000 */
[----:B------:R-:W-:Y:S02]  /*0f20*/  MOV R0, R9 ;  /* 0x0000000900007202 */ /* 0x000fe40000000f00 */
[----:B-1----:R-:W-:-:S07]  /*0f30*/  MOV R8, 0xf50 ;  /* 0x00000f5000087802 */ /* 0x002fce0000000f00 */
[----:B------:R-:W-:Y:S05]  /*0f40*/  CALL.REL.NOINC `($__internal_0_$__cuda_sm20_sqrt_rn_f32_slowpath) ;  /* 0x0000000800807944 */ /* 0x000fea0003c00000 */
[----:B------:R-:W-:Y:S05]  /*0f50*/  BRA `(.L_x_34) ;  /* 0x0000000000107947 */ /* 0x000fea0003800000 */
.L_x_33:
[----:B-1----:R-:W-:Y:S01]  /*0f60*/  FMUL.FTZ R0, R9, R8 ;  /* 0x0000000809007220 */ /* 0x002fe20000410000 */
[----:B------:R-:W-:-:S03]  /*0f70*/  FMUL.FTZ R8, R8, 0.5 ;  /* 0x3f00000008087820 */ /* 0x000fc60000410000 */
[----:B------:R-:W-:-:S04]  /*0f80*/  FFMA R7, -R0, R0, R9 ;  /* 0x0000000000077223 */ /* 0x000fc80000000109 */
[----:B------:R-:W-:-:S07]  /*0f90*/  FFMA R0, R7, R8, R0 ;  /* 0x0000000807007223 */ /* 0x000fce0000000000 */
.L_x_34:
[----:B------:R-:W-:Y:S05]  /*0fa0*/  BSYNC.RECONVERGENT B0 ;  /* 0x0000000000007941 */ /* 0x000fea0003800200 */
.L_x_32:
[----:B------:R-:W0:Y:S02]  /*0fb0*/  LDC R7, c[0x0][0x3a0] ;  /* 0x0000e800ff077b82 */ /* 0x000e240000000800 */
[----:B0-----:R-:W-:Y:S02]  /*0fc0*/  IMAD.WIDE R2, R7, 0x4, R2 ;  /* 0x0000000407027825 */ /* 0x001fe400078e0202 */
        /* <DEDUP_REMOVED lines=13> */
.L_x_36:
[----:B------:R-:W-:Y:S01]  /*10a0*/  FMUL.FTZ R0, R9, R8 ;  /* 0x0000000809007220 */ /* 0x000fe20000410000 */
[----:B------:R-:W-:-:S03]  /*10b0*/  FMUL.FTZ R8, R8, 0.5 ;  /* 0x3f00000008087820 */ /* 0x000fc60000410000 */
[----:B------:R-:W-:-:S04]  /*10c0*/  FFMA R7, -R0, R0, R9 ;  /* 0x0000000000077223 */ /* 0x000fc80000000109 */
[----:B------:R-:W-:-:S07]  /*10d0*/  FFMA R0, R7, R8, R0 ;  /* 0x0000000807007223 */ /* 0x000fce0000000000 */
.L_x_37:
[----:B------:R-:W-:Y:S05]  /*10e0*/  BSYNC.RECONVERGENT B0 ;  /* 0x0000000000007941 */ /* 0x000fea0003800200 */
.L_x_35:
[----:B------:R-:W0:Y:S01]  /*10f0*/  LDC R7, c[0x0][0x3a0] ;  /* 0x0000e800ff077b82 */ /* 0x000e220000000800 */
[----:B------:R-:W2:Y:S01]  /*1100*/  LDG.E.CONSTANT R12, desc[UR8][R12.64+0xc] ;  /* 0x00000c080c0c7981 */ /* 0x000ea2000c1e9900 */
[----:B0-----:R-:W-:-:S06]  /*1110*/  IMAD.WIDE R2, R7, 0x4, R2 ;  /* 0x0000000407027825 */ /* 0x001fcc00078e0202 */
        /* <DEDUP_REMOVED lines=8> */
[----:B------:R-:W-:Y:S01]  /*11a0*/  BSSY.RECONVERGENT B1, `(.L_x_40) ;  /* 0x0000004000017945 */ /* 0x000fe20003800200 */
[----:B------:R-:W-:Y:S02]  /*11b0*/  MOV R0, R9 ;  /* 0x0000000900007202 */ /* 0x000fe40000000f00 */
[----:B-1----:R-:W-:-:S07]  /*11c0*/  MOV R8, 0x11e0 ;  /* 0x000011e000087802 */ /* 0x002fce0000000f00 */
[----:B------:R-:W-:Y:S05]  /*11d0*/  CALL.REL.NOINC `($__internal_0_$__cuda_sm20_sqrt_rn_f32_slowpath) ;  /* 0x0000000400dc7944 */ /* 0x000fea0003c00000 */
[----:B------:R-:W-:Y:S05]  /*11e0*/  BSYNC.RECONVERGENT B1 ;  /* 0x0000000000017941 */ /* 0x000fea0003800200 */
.L_x_40:
[----:B------:R-:W-:Y:S05]  /*11f0*/  BRA `(.L_x_41) ;  /* 0x0000000000107947 */ /* 0x000fea0003800000 */
.L_x_39:
[----:B-1----:R-:W-:Y:S01]  /*1200*/  FMUL.FTZ R0, R9, R8 ;  /* 0x0000000809007220 */ /* 0x002fe20000410000 */
[----:B------:R-:W-:-:S03]  /*1210*/  FMUL.FTZ R2, R8, 0.5 ;  /* 0x3f00000008027820 */ /* 0x000fc60000410000 */
[----:B------:R-:W-:-:S04]  /*1220*/  FFMA R3, -R0, R0, R9 ;  /* 0x0000000000037223 */ /* 0x000fc80000000109 */
[----:B------:R-:W-:-:S07]  /*1230*/  FFMA R0, R3, R2, R0 ;  /* 0x0000000203007223 */ /* 0x000fce0000000000 */
.L_x_41:
[----:B------:R-:W-:Y:S05]  /*1240*/  BSYNC.RECONVERGENT B0 ;  /* 0x0000000000007941 */ /* 0x000fea0003800200 */
.L_x_38:
[----:B------:R-:W-:Y:S01]  /*1250*/  FADD R20, R15, R0 ;  /* 0x000000000f147221 */ /* 0x000fe20000000000 */
[----:B------:R-:W-:-:S12]  /*1260*/  UIADD3 UR4, UPT, UPT, UR4, 0x4, URZ ;  /* 0x0000000404047890 */ /* 0x000fd8000fffe0ff */
.L_x_28:
[----:B------:R-:W-:-:S09]  /*1270*/  UISETP.NE.AND UP0, UPT, UR5, URZ, UPT ;  /* 0x000000ff0500728c */ /* 0x000fd2000bf05270 */
[----:B------:R-:W-:Y:S05]  /*1280*/  BRA.U !UP0, `(.L_x_0) ;  /* 0x0000000508507547 */ /* 0x000fea000b800000 */
[----:B------:R-:W-:-:S09]  /*1290*/  UISETP.NE.AND UP0, UPT, UR5, 0x1, UPT ;  /* 0x000000010500788c */ /* 0x000fd2000bf05270 */
[----:B------:R-:W-:Y:S05]  /*12a0*/  BRA.U !UP0, `(.L_x_42) ;  /* 0x0000000108d47547 */ /* 0x000fea000b800000 */
[----:B------:R-:W0:Y:S01]  /*12b0*/  LDC R0, c[0x0][0x3a0] ;  /* 0x0000e800ff007b82 */ /* 0x000e220000000800 */
[----:B------:R-:W-:-:S07]  /*12c0*/  IADD3 R9, PT, PT, R4, UR4, RZ ;  /* 0x0000000404097c10 */ /* 0x000fce000fffe0ff */
[----:B------:R-:W1:Y:S08]  /*12d0*/  LDC.64 R2, c[0x0][0x380] ;  /* 0x0000e000ff027b82 */ /* 0x000e700000000a00 */
[----:B------:R-:W2:Y:S01]  /*12e0*/  LDC.64 R10, c[0x0][0x388] ;  /* 0x0000e200ff0a7b82 */ /* 0x000ea20000000a00 */
[----:B0-----:R-:W-:Y:S02]  /*12f0*/  IMAD R7, R0, UR4, R5 ;  /* 0x0000000400077c24 */ /* 0x001fe4000f8e0205 */
[----:B-1----:R-:W-:-:S04]  /*1300*/  IMAD.WIDE.U32 R8, R9, 0x4, R2 ;  /* 0x0000000409087825 */ /* 0x002fc800078e0002 */
[----:B--2---:R-:W-:Y:S02]  /*1310*/  IMAD.WIDE R2, R7, 0x4, R10 ;  /* 0x0000000407027825 */ /* 0x004fe400078e020a */
[----:B------:R-:W2:Y:S04]  /*1320*/  LDG.E.CONSTANT R7, desc[UR8][R8.64] ;  /* 0x0000000808077981 */ /* 0x000ea8000c1e9900 */
[----:B------:R-:W2:Y:S01]  /*1330*/  LDG.E.CONSTANT R0, desc[UR8][R2.64] ;  /* 0x0000000802007981 */ /* 0x000ea2000c1e9900 */
[----:B------:R-:W-:Y:S01]  /*1340*/  BSSY.RECONVERGENT B0, `(.L_x_43) ;  /* 0x000000e000007945 */ /* 0x000fe20003800200 */
        /* <DEDUP_REMOVED lines=9> */
.L_x_44:
[----:B------:R-:W-:Y:S01]  /*13e0*/  FMUL.FTZ R0, R7, R10 ;  /* 0x0000000a07007220 */ /* 0x000fe20000410000 */
[----:B------:R-:W-:-:S03]  /*13f0*/  FMUL.FTZ R8, R10, 0.5 ;  /* 0x3f0000000a087820 */ /* 0x000fc60000410000 */
[----:B------:R-:W-:-:S04]  /*1400*/  FFMA R7, -R0, R0, R7 ;  /* 0x0000000000077223 */ /* 0x000fc80000000107 */
[----:B------:R-:W-:-:S07]  /*1410*/  FFMA R0, R7, R8, R0 ;  /* 0x0000000807007223 */ /* 0x000fce0000000000 */
.L_x_45:
[----:B------:R-:W-:Y:S05]  /*1420*/  BSYNC.RECONVERGENT B0 ;  /* 0x0000000000007941 */ /* 0x000fea0003800200 */
.L_x_43:
[----:B------:R-:W0:Y:S01]  /*1430*/  LDC R9, c[0x0][0x3a0] ;  /* 0x0000e800ff097b82 */ /* 0x000e220000000800 */
[----:B------:R-:W1:Y:S01]  /*1440*/  LDCU.64 UR6, c[0x0][0x380] ;  /* 0x00007000ff0677ac */ /* 0x000e620008000a00 */
[----:B------:R-:W-:-:S04]  /*1450*/  IADD3 R7, P0, PT, R4, UR4, RZ ;  /* 0x0000000404077c10 */ /* 0x000fc8000ff1e0ff */
[----:B------:R-:W-:Y:S02]  /*1460*/  IADD3.X R10, PT, PT, RZ, RZ, RZ, P0, !PT ;  /* 0x000000ffff0a7210 */ /* 0x000fe400007fe4ff */
[----:B-1----:R-:W-:Y:S01]  /*1470*/  LEA R8, P0, R7, UR6, 0x2 ;  /* 0x0000000607087c11 */ /* 0x002fe2000f8010ff */
[----:B0-----:R-:W-:-:S03]  /*1480*/  IMAD.WIDE R2, R9, 0x4, R2 ;  /* 0x0000000409027825 */ /* 0x001fc600078e0202 */
[----:B------:R-:W-:-:S03]  /*1490*/  LEA.HI.X R9, R7, UR7, R10, 0x2, P0 ;  /* 0x0000000707097c11 */ /* 0x000fc600080f140a */
        /* <DEDUP_REMOVED lines=14> */
.L_x_48:
[----:B------:R-:W-:Y:S05]  /*1580*/  BRA `(.L_x_49) ;  /* 0x0000000000107947 */ /* 0x000fea0003800000 */
.L_x_47:
[----:B------:R-:W-:Y:S01]  /*1590*/  FMUL.FTZ R0, R11, R10 ;  /* 0x0000000a0b007220 */ /* 0x000fe20000410000 */
[----:B------:R-:W-:-:S03]  /*15a0*/  FMUL.FTZ R2, R10, 0.5 ;  /* 0x3f0000000a027820 */ /* 0x000fc60000410000 */
[----:B------:R-:W-:-:S04]  /*15b0*/  FFMA R3, -R0, R0, R11 ;  /* 0x0000000000037223 */ /* 0x000fc8000000010b */
[----:B------:R-:W-:-:S07]  /*15c0*/  FFMA R0, R3, R2, R0 ;  /* 0x0000000203007223 */ /* 0x000fce0000000000 */
.L_x_49:
[----:B------:R-:W-:Y:S05]  /*15d0*/  BSYNC.RECONVERGENT B0 ;  /* 0x0000000000007941 */ /* 0x000fea0003800200 */
.L_x_46:
[----:B------:R-:W-:Y:S01]  /*15e0*/  FADD R20, R13, R0 ;  /* 0x000000000d147221 */ /* 0x000fe20000000000 */
[----:B------:R-:W-:-:S12]  /*15f0*/  UIADD3 UR4, UPT, UPT, UR4, 0x2, URZ ;  /* 0x0000000204047890 */ /* 0x000fd8000fffe0ff */
.L_x_42:
[----:B------:R-:W0:Y:S02]  /*1600*/  LDCU UR5, c[0x0][0x39c] ;  /* 0x00007380ff0577ac */ /* 0x000e240008000800 */
[----:B0-----:R-:W-:-:S04]  /*1610*/  ULOP3.LUT UR5, UR5, 0x1, URZ, 0xc0, !UPT ;  /* 0x0000000105057892 */ /* 0x001fc8000f8ec0ff */
[----:B------:R-:W-:-:S09]  /*1620*/  UISETP.NE.U32.AND UP0, UPT, UR5, 0x1, UPT ;  /* 0x000000010500788c */ /* 0x000fd2000bf05070 */
[----:B------:R-:W-:Y:S05]  /*1630*/  BRA.U UP0, `(.L_x_0) ;  /* 0x0000000100647547 */ /* 0x000fea000b800000 */
[----:B------:R-:W0:Y:S01]  /*1640*/  LDC R0, c[0x0][0x3a0] ;  /* 0x0000e800ff007b82 */ /* 0x000e220000000800 */
[----:B------:R-:W-:-:S07]  /*1650*/  IADD3 R7, PT, PT, R4, UR4, RZ ;  /* 0x0000000404077c10 */ /* 0x000fce000fffe0ff */
[----:B------:R-:W1:Y:S08]  /*1660*/  LDC.64 R2, c[0x0][0x380] ;  /* 0x0000e000ff027b82 */ /* 0x000e700000000a00 */
[----:B------:R-:W2:Y:S01]  /*1670*/  LDC.64 R8, c[0x0][0x388] ;  /* 0x0000e200ff087b82 */ /* 0x000ea20000000a00 */
[----:B0-----:R-:W-:Y:S02]  /*1680*/  IMAD R11, R0, UR4, R5 ;  /* 0x00000004000b7c24 */ /* 0x001fe4000f8e0205 */
[----:B-1----:R-:W-:-:S06]  /*1690*/  IMAD.WIDE.U32 R2, R7, 0x4, R2 ;  /* 0x0000000407027825 */ /* 0x002fcc00078e0002 */
[----:B------:R-:W3:Y:S01]  /*16a0*/  LDG.E.CONSTANT R2, desc[UR8][R2.64] ;  /* 0x0000000802027981 */ /* 0x000ee2000c1e9900 */
[----:B--2---:R-:W-:-:S06]  /*16b0*/  IMAD.WIDE R8, R11, 0x4, R8 ;  /* 0x000000040b087825 */ /* 0x004fcc00078e0208 */
[----:B------:R-:W3:Y:S01]  /*16c0*/  LDG.E.CONSTANT R9, desc[UR8][R8.64] ;  /* 0x0000000808097981 */ /* 0x000ee2000c1e9900 */
[----:B------:R-:W-:Y:S01]  /*16d0*/  BSSY.RECONVERGENT B0, `(.L_x_50) ;  /* 0x000000e000007945 */ /* 0x000fe20003800200 */
[----:B---3--:R-:W-:-:S05]  /*16e0*/  FMUL R7, R2, R9 ;  /* 0x0000000902077220 */ /* 0x008fca0000400000 */
        /* <DEDUP_REMOVED lines=8> */
.L_x_51:
[----:B-1----:R-:W-:Y:S01]  /*1770*/  FMUL.FTZ R0, R7, R4 ;  /* 0x0000000407007220 */ /* 0x002fe20000410000 */
[----:B------:R-:W-:-:S03]  /*1780*/  FMUL.FTZ R2, R4, 0.5 ;  /* 0x3f00000004027820 */ /* 0x000fc60000410000 */
[----:B------:R-:W-:-:S04]  /*1790*/  FFMA R3, -R0, R0, R7 ;  /* 0x0000000000037223 */ /* 0x000fc80000000107 */
[----:B------:R-:W-:-:S07]  /*17a0*/  FFMA R0, R3, R2, R0 ;  /* 0x0000000203007223 */ /* 0x000fce0000000000 */
.L_x_52:
[----:B------:R-:W-:Y:S05]  /*17b0*/  BSYNC.RECONVERGENT B0 ;  /* 0x0000000000007941 */ /* 0x000fea0003800200 */
.L_x_50:
[----:B------:R-:W-:-:S07]  /*17c0*/  FADD R20, R20, R0 ;  /* 0x0000000014147221 */ /* 0x000fce0000000000 */
.L_x_0:
[----:B------:R-:W-:Y:S01]  /*17d0*/  FADD R20, -R20, 1 ;  /* 0x3f80000014147421 */ /* 0x000fe20000000100 */
[----:B------:R-:W-:Y:S04]  /*17e0*/  BSSY.RECONVERGENT B0, `(.L_x_53) ;  /* 0x0000010000007945 */ /* 0x000fe80003800200 */
[----:B------:R-:W-:-:S04]  /*17f0*/  ISETP.GT.AND P0, PT, R20, -0x1, PT ;  /* 0xffffffff1400780c */ /* 0x000fc80003f04270 */
[----:B------:R-:W-:-:S05]  /*1800*/  FSEL R3, RZ, 1, !P0 ;  /* 0x3f800000ff037808 */ /* 0x000fca0004000000 */
[----:B------:R-:W-:-:S04]  /*1810*/  FMUL R3, R20, R3 ;  /* 0x0000000314037220 */ /* 0x000fc80000400000 */
        /* <DEDUP_REMOVED lines=8> */
.L_x_54:
[----:B------:R-:W-:Y:S01]  /*18a0*/  FMUL.FTZ R0, R3, R2 ;  /* 0x0000000203007220 */ /* 0x000fe20000410000 */
[----:B------:R-:W-:-:S03]  /*18b0*/  FMUL.FTZ R2, R2, 0.5 ;  /* 0x3f00000002027820 */ /* 0x000fc60000410000 */
[----:B------:R-:W-:-:S04]  /*18c0*/  FFMA R3, -R0, R0, R3 ;  /* 0x0000000000037223 */ /* 0x000fc80000000103 */
[----:B------:R-:W-:-:S07]  /*18d0*/  FFMA R0, R3, R2, R0 ;  /* 0x0000000203007223 */ /* 0x000fce0000000000 */
.L_x_55:
[----:B------:R-:W-:Y:S05]  /*18e0*/  BSYNC.RECONVERGENT B0 ;  /* 0x0000000000007941 */ /* 0x000fea0003800200 */
.L_x_53:
[----:B------:R-:W0:Y:S01]  /*18f0*/  LDC.64 R2, c[0x0][0x390] ;  /* 0x0000e400ff027b82 */ /* 0x000e220000000a00 */
[----:B------:R-:W1:Y:S02]  /*1900*/  LDCU UR4, c[0x0][0x3a0] ;  /* 0x00007400ff0477ac */ /* 0x000e640008000800 */
[----:B-1----:R-:W-:-:S04]  /*1910*/  IMAD R5, R6, UR4, R5 ;  /* 0x0000000406057c24 */ /* 0x002fc8000f8e0205 */
[----:B0-----:R-:W-:-:S05]  /*1920*/  IMAD.WIDE R2, R5, 0x4, R2 ;  /* 0x0000000405027825 */ /* 0x001fca00078e0202 */
[----:B------:R-:W-:Y:S01]  /*1930*/  STG.E desc[UR8][R2.64], R0 ;  /* 0x0000000002007986 */ /* 0x000fe2000c101908 */
[----:B------:R-:W-:Y:S05]  /*1940*/  EXIT ;  /* 0x000000000000794d */ /* 0x000fea0003800000 */
        .weak           $__internal_0_$__cuda_sm20_sqrt_rn_f32_slowpath
        .type           $__internal_0_$__cuda_sm20_sqrt_rn_f32_slowpath,@function
        .size           $__internal_0_$__cuda_sm20_sqrt_rn_f32_slowpath,(.L_x_58 - $__internal_0_$__cuda_sm20_sqrt_rn_f32_slowpath)
$__internal_0_$__cuda_sm20_sqrt_rn_f32_slowpath:
[----:B------:R-:W-:-:S13]  /*1950*/  LOP3.LUT P0, RZ, R0, 0x7fffffff, RZ, 0xc0, !PT ;  /* 0x7fffffff00ff7812 */ /* 0x000fda000780c0ff */
[----:B------:R-:W-:Y:S01]  /*1960*/  @!P0 MOV R9, R0 ;  /* 0x0000000000098202 */ /* 0x000fe20000000f00 */
[----:B------:R-:W-:Y:S06]  /*1970*/  @!P0 BRA `(.L_x_56) ;  /* 0x0000000000408947 */ /* 0x000fec0003800000 */
[----:B------:R-:W-:-:S13]  /*1980*/  FSETP.GEU.FTZ.AND P0, PT, R0, RZ, PT ;  /* 0x000000ff0000720b */ /* 0x000fda0003f1e000 */
[----:B------:R-:W-:Y:S01]  /*1990*/  @!P0 MOV R9, 0x7fffffff ;  /* 0x7fffffff00098802 */ /* 0x000fe20000000f00 */
[----:B------:R-:W-:Y:S06]  /*19a0*/  @!P0 BRA `(.L_x_56) ;  /* 0x0000000000348947 */ /* 0x000fec0003800000 */
[----:B------:R-:W-:-:S13]  /*19b0*/  FSETP.GTU.FTZ.AND P0, PT, |R0|, +INF , PT ;  /* 0x7f8000000000780b */ /* 0x000fda0003f1c200 */
[----:B------:R-:W-:Y:S01]  /*19c0*/  @P0 FADD.FTZ R9, R0, 1 ;  /* 0x3f80000000090421 */ /* 0x000fe20000010000 */
[----:B------:R-:W-:Y:S06]  /*19d0*/  @P0 BRA `(.L_x_56) ;  /* 0x0000000000280947 */ /* 0x000fec0003800000 */
[----:B------:R-:W-:-:S13]  /*19e0*/  FSETP.NEU.FTZ.AND P0, PT, |R0|, +INF , PT ;  /* 0x7f8000000000780b */ /* 0x000fda0003f1d200 */
[----:B------:R-:W-:-:S04]  /*19f0*/  @P0 FFMA R7, R0, 1.84467440737095516160e+19, RZ ;  /* 0x5f80000000070823 */ /* 0x000fc800000000ff */
[----:B------:R-:W0:Y:S02]  /*1a00*/  @P0 MUFU.RSQ R18, R7 ;  /* 0x0000000700120308 */ /* 0x000e240000001400 */
[----:B0-----:R-:W-:Y:S01]  /*1a10*/  @P0 FMUL.FTZ R10, R7, R18 ;  /* 0x00000012070a0220 */ /* 0x001fe20000410000 */
[----:B------:R-:W-:-:S03]  /*1a20*/  @P0 FMUL.FTZ R11, R18, 0.5 ;  /* 0x3f000000120b0820 */ /* 0x000fc60000410000 */
[----:B------:R-:W-:-:S04]  /*1a30*/  @P0 FADD.FTZ R9, -R10, -RZ ;  /* 0x800000ff0a090221 */ /* 0x000fc80000010100 */
[----:B------:R-:W-:Y:S01]  /*1a40*/  @P0 FFMA R19, R10, R9, R7 ;  /* 0x000000090a130223 */ /* 0x000fe20000000007 */
[----:B------:R-:W-:-:S03]  /*1a50*/  @!P0 MOV R9, R0 ;  /* 0x0000000000098202 */ /* 0x000fc60000000f00 */
[----:B------:R-:W-:-:S04]  /*1a60*/  @P0 FFMA R11, R19, R11, R10 ;  /* 0x0000000b130b0223 */ /* 0x000fc8000000000a */
[----:B------:R-:W-:-:S07]  /*1a70*/  @P0 FMUL.FTZ R9, R11, 2.3283064365386962891e-10 ;  /* 0x2f8000000b090820 */ /* 0x000fce0000410000 */
.L_x_56:
[----:B------:R-:W-:Y:S01]  /*1a80*/  MOV R0, R9 ;  /* 0x0000000900007202 */ /* 0x000fe20000000f00 */
[----:B------:R-:W-:-:S04]  /*1a90*/  HFMA2 R9, -RZ, RZ, 0, 0 ;  /* 0x00000000ff097431 */ /* 0x000fc800000001ff */
[----:B------:R-:W-:Y:S05]  /*1aa0*/  RET.REL.NODEC R8 `(_Z9hellingerPKfS0_Pfiii) ;  /* 0xffffffe408547950 */ /* 0x000fea0003c3ffff */
.L_x_57:
[----:B------:R-:W-:-:S00]  /*1ab0*/  BRA `(.L_x_57) ;  /* 0xfffffffc00fc7947 */ /* 0x000fc0000383ffff */
[----:B------:R-:W-:-:S00]  /*1ac0*/  NOP ;  /* 0x0000000000007918 */ /* 0x000fc00000000000 */
        /* <DEDUP_REMOVED lines=11> */
.L_x_58:


//--------------------- .nv.shared.reserved.0     --------------------------
	.section	.nv.shared.reserved.0,"aw",@nobits
	.weak		__nv_reservedSMEM_offset_0_alias
	.size		__nv_reservedSMEM_offset_0_alias, 0, 64
	.other		__nv_reservedSMEM_offset_0_alias,@"STO_CUDA_RESERVED_SHARED STV_DEFAULT"
__nv_reservedSMEM_offset_0_alias:
	.zero		0
	.zero		64


//--------------------- .nv.constant0._Z9hellingerPKfS0_Pfiii --------------------------
	.section	.nv.constant0._Z9hellingerPKfS0_Pfiii,"a",@progbits
	.sectionflags	@""
	.align	4
.nv.constant0._Z9hellingerPKfS0_Pfiii:
	.zero		932


//--------------------- SYMBOLS --------------------------

	.type		.nv.reservedSmem.offset0,@object
	.size		.nv.reservedSmem.offset0,0x4
